//
// Generated by NVIDIA NVVM Compiler
//
// Compiler Build ID: CL-36424714
// Cuda compilation tools, release 13.0, V13.0.88
// Based on NVVM 20.0.0
//

.version 9.0
.target sm_100
.address_size 64

	// .globl	_Z20extractSquaresKernelPK5PointP10SquareInfoPiii

.visible .entry _Z20extractSquaresKernelPK5PointP10SquareInfoPiii(
	.param .u64 .ptr .align 1 _Z20extractSquaresKernelPK5PointP10SquareInfoPiii_param_0,
	.param .u64 .ptr .align 1 _Z20extractSquaresKernelPK5PointP10SquareInfoPiii_param_1,
	.param .u64 .ptr .align 1 _Z20extractSquaresKernelPK5PointP10SquareInfoPiii_param_2,
	.param .u32 _Z20extractSquaresKernelPK5PointP10SquareInfoPiii_param_3,
	.param .u32 _Z20extractSquaresKernelPK5PointP10SquareInfoPiii_param_4
)
{
	.reg .pred 	%p<5>;
	.reg .b32 	%r<30>;
	.reg .b64 	%rd<15>;

	ld.param.u64 	%rd2, [_Z20extractSquaresKernelPK5PointP10SquareInfoPiii_param_0];
	ld.param.u64 	%rd3, [_Z20extractSquaresKernelPK5PointP10SquareInfoPiii_param_1];
	ld.param.u64 	%rd4, [_Z20extractSquaresKernelPK5PointP10SquareInfoPiii_param_2];
	ld.param.u32 	%r7, [_Z20extractSquaresKernelPK5PointP10SquareInfoPiii_param_3];
	ld.param.u32 	%r6, [_Z20extractSquaresKernelPK5PointP10SquareInfoPiii_param_4];
	cvta.to.global.u64 	%rd1, %rd4;
	mov.u32 	%r8, %ctaid.x;
	mov.u32 	%r9, %ntid.x;
	mov.u32 	%r10, %tid.x;
	mad.lo.s32 	%r1, %r8, %r9, %r10;
	add.s32 	%r11, %r7, -1;
	setp.ge.s32 	%p1, %r1, %r11;
	@%p1 bra 	$L__BB0_4;
	cvta.to.global.u64 	%rd5, %rd2;
	mul.wide.s32 	%rd6, %r1, 8;
	add.s64 	%rd7, %rd5, %rd6;
	ld.global.u32 	%r2, [%rd7];
	ld.global.u32 	%r12, [%rd7+4];
	ld.global.u32 	%r4, [%rd7+8];
	ld.global.u32 	%r13, [%rd7+12];
	setp.lt.s32 	%p2, %r4, %r2;
	setp.lt.s32 	%p3, %r13, %r12;
	or.pred  	%p4, %p2, %p3;
	@%p4 bra 	$L__BB0_3;
	sub.s32 	%r15, %r4, %r2;
	sub.s32 	%r16, %r13, %r12;
	max.s32 	%r17, %r15, %r16;
	add.s32 	%r18, %r17, 1;
	sub.s32 	%r19, %r6, %r2;
	min.s32 	%r20, %r18, %r19;
	sub.s32 	%r21, %r6, %r12;
	min.s32 	%r22, %r20, %r21;
	max.s32 	%r23, %r22, 1;
	cvta.to.global.u64 	%rd10, %rd3;
	mul.wide.s32 	%rd11, %r1, 24;
	add.s64 	%rd12, %rd10, %rd11;
	st.global.u32 	[%rd12], %r2;
	st.global.u32 	[%rd12+4], %r12;
	add.s32 	%r24, %r2, %r23;
	add.s32 	%r25, %r24, -1;
	add.s32 	%r26, %r12, %r23;
	add.s32 	%r27, %r26, -1;
	st.global.u32 	[%rd12+8], %r25;
	st.global.u32 	[%rd12+12], %r27;
	st.global.u32 	[%rd12+16], %r23;
	shl.b32 	%r28, %r23, 1;
	st.global.u32 	[%rd12+20], %r28;
	mul.wide.s32 	%rd13, %r1, 4;
	add.s64 	%rd14, %rd1, %rd13;
	mov.b32 	%r29, 1;
	st.global.u32 	[%rd14], %r29;
	bra.uni 	$L__BB0_4;
$L__BB0_3:
	mul.wide.s32 	%rd8, %r1, 4;
	add.s64 	%rd9, %rd1, %rd8;
	mov.b32 	%r14, 0;
	st.global.u32 	[%rd9], %r14;
$L__BB0_4:
	ret;

}
	// .globl	_Z20generateTypeACKernelPK10SquareInfoPKiS3_P9Rectanglei
.visible .entry _Z20generateTypeACKernelPK10SquareInfoPKiS3_P9Rectanglei(
	.param .u64 .ptr .align 1 _Z20generateTypeACKernelPK10SquareInfoPKiS3_P9Rectanglei_param_0,
	.param .u64 .ptr .align 1 _Z20generateTypeACKernelPK10SquareInfoPKiS3_P9Rectanglei_param_1,
	.param .u64 .ptr .align 1 _Z20generateTypeACKernelPK10SquareInfoPKiS3_P9Rectanglei_param_2,
	.param .u64 .ptr .align 1 _Z20generateTypeACKernelPK10SquareInfoPKiS3_P9Rectanglei_param_3,
	.param .u32 _Z20generateTypeACKernelPK10SquareInfoPKiS3_P9Rectanglei_param_4
)
{
	.reg .pred 	%p<10>;
	.reg .b32 	%r<59>;
	.reg .b64 	%rd<21>;

	ld.param.u64 	%rd2, [_Z20generateTypeACKernelPK10SquareInfoPKiS3_P9Rectanglei_param_0];
	ld.param.u64 	%rd3, [_Z20generateTypeACKernelPK10SquareInfoPKiS3_P9Rectanglei_param_1];
	ld.param.u64 	%rd4, [_Z20generateTypeACKernelPK10SquareInfoPKiS3_P9Rectanglei_param_2];
	ld.param.u64 	%rd5, [_Z20generateTypeACKernelPK10SquareInfoPKiS3_P9Rectanglei_param_3];
	ld.param.u32 	%r14, [_Z20generateTypeACKernelPK10SquareInfoPKiS3_P9Rectanglei_param_4];
	cvta.to.global.u64 	%rd1, %rd5;
	mov.u32 	%r1, %ctaid.x;
	setp.ge.s32 	%p1, %r1, %r14;
	@%p1 bra 	$L__BB1_11;
	cvta.to.global.u64 	%rd6, %rd3;
	mul.wide.u32 	%rd7, %r1, 4;
	add.s64 	%rd8, %rd6, %rd7;
	ld.global.u32 	%r15, [%rd8];
	setp.eq.s32 	%p2, %r15, 0;
	@%p2 bra 	$L__BB1_11;
	cvta.to.global.u64 	%rd9, %rd2;
	mul.wide.u32 	%rd10, %r1, 24;
	add.s64 	%rd11, %rd9, %rd10;
	ld.global.u32 	%r2, [%rd11];
	ld.global.u32 	%r3, [%rd11+4];
	ld.global.u32 	%r4, [%rd11+16];
	cvta.to.global.u64 	%rd12, %rd4;
	add.s64 	%rd14, %rd12, %rd7;
	ld.global.u32 	%r5, [%rd14];
	setp.lt.s32 	%p3, %r4, 1;
	@%p3 bra 	$L__BB1_11;
	add.s32 	%r6, %r4, %r3;
	and.b32  	%r7, %r4, 3;
	setp.lt.u32 	%p4, %r4, 4;
	mov.b32 	%r58, 0;
	@%p4 bra 	$L__BB1_6;
	and.b32  	%r58, %r4, 2147483644;
	mov.b32 	%r56, 0;
$L__BB1_5:
	.pragma "nounroll";
	add.s32 	%r18, %r56, %r5;
	add.s32 	%r19, %r56, %r2;
	not.b32 	%r20, %r56;
	add.s32 	%r21, %r6, %r20;
	add.s32 	%r22, %r56, 1;
	sub.s32 	%r23, %r4, %r56;
	mul.wide.s32 	%rd15, %r18, 28;
	add.s64 	%rd16, %rd1, %rd15;
	st.global.u32 	[%rd16], %r2;
	st.global.u32 	[%rd16+4], %r3;
	st.global.u32 	[%rd16+8], %r19;
	st.global.u32 	[%rd16+12], %r21;
	st.global.u32 	[%rd16+16], %r22;
	st.global.u32 	[%rd16+20], %r23;
	mov.b32 	%r24, 0;
	st.global.u32 	[%rd16+24], %r24;
	add.s32 	%r25, %r19, 1;
	sub.s32 	%r26, %r6, %r56;
	add.s32 	%r27, %r26, -2;
	add.s32 	%r28, %r56, 2;
	sub.s32 	%r29, %r4, %r22;
	st.global.u32 	[%rd16+28], %r2;
	st.global.u32 	[%rd16+32], %r3;
	st.global.u32 	[%rd16+36], %r25;
	st.global.u32 	[%rd16+40], %r27;
	st.global.u32 	[%rd16+44], %r28;
	st.global.u32 	[%rd16+48], %r29;
	st.global.u32 	[%rd16+52], %r24;
	add.s32 	%r30, %r19, 2;
	add.s32 	%r31, %r26, -3;
	add.s32 	%r32, %r56, 3;
	sub.s32 	%r33, %r4, %r28;
	st.global.u32 	[%rd16+56], %r2;
	st.global.u32 	[%rd16+60], %r3;
	st.global.u32 	[%rd16+64], %r30;
	st.global.u32 	[%rd16+68], %r31;
	st.global.u32 	[%rd16+72], %r32;
	st.global.u32 	[%rd16+76], %r33;
	st.global.u32 	[%rd16+80], %r24;
	add.s32 	%r34, %r19, 3;
	add.s32 	%r35, %r26, -4;
	add.s32 	%r56, %r56, 4;
	sub.s32 	%r36, %r4, %r32;
	st.global.u32 	[%rd16+84], %r2;
	st.global.u32 	[%rd16+88], %r3;
	st.global.u32 	[%rd16+92], %r34;
	st.global.u32 	[%rd16+96], %r35;
	st.global.u32 	[%rd16+100], %r56;
	st.global.u32 	[%rd16+104], %r36;
	st.global.u32 	[%rd16+108], %r24;
	setp.ne.s32 	%p5, %r56, %r58;
	@%p5 bra 	$L__BB1_5;
$L__BB1_6:
	setp.eq.s32 	%p6, %r7, 0;
	@%p6 bra 	$L__BB1_11;
	setp.eq.s32 	%p7, %r7, 1;
	@%p7 bra 	$L__BB1_9;
	add.s32 	%r37, %r58, %r5;
	add.s32 	%r38, %r58, %r2;
	not.b32 	%r39, %r58;
	add.s32 	%r40, %r6, %r39;
	add.s32 	%r41, %r58, 1;
	sub.s32 	%r42, %r4, %r58;
	mul.wide.s32 	%rd17, %r37, 28;
	add.s64 	%rd18, %rd1, %rd17;
	st.global.u32 	[%rd18], %r2;
	st.global.u32 	[%rd18+4], %r3;
	st.global.u32 	[%rd18+8], %r38;
	st.global.u32 	[%rd18+12], %r40;
	st.global.u32 	[%rd18+16], %r41;
	st.global.u32 	[%rd18+20], %r42;
	mov.b32 	%r43, 0;
	st.global.u32 	[%rd18+24], %r43;
	add.s32 	%r44, %r38, 1;
	sub.s32 	%r45, %r6, %r58;
	add.s32 	%r46, %r45, -2;
	add.s32 	%r58, %r58, 2;
	sub.s32 	%r47, %r4, %r41;
	st.global.u32 	[%rd18+28], %r2;
	st.global.u32 	[%rd18+32], %r3;
	st.global.u32 	[%rd18+36], %r44;
	st.global.u32 	[%rd18+40], %r46;
	st.global.u32 	[%rd18+44], %r58;
	st.global.u32 	[%rd18+48], %r47;
	st.global.u32 	[%rd18+52], %r43;
$L__BB1_9:
	and.b32  	%r48, %r4, 1;
	setp.eq.b32 	%p8, %r48, 1;
	not.pred 	%p9, %p8;
	@%p9 bra 	$L__BB1_11;
	add.s32 	%r49, %r58, %r5;
	add.s32 	%r50, %r58, %r2;
	not.b32 	%r51, %r58;
	add.s32 	%r52, %r6, %r51;
	add.s32 	%r53, %r58, 1;
	sub.s32 	%r54, %r4, %r58;
	mul.wide.s32 	%rd19, %r49, 28;
	add.s64 	%rd20, %rd1, %rd19;
	st.global.u32 	[%rd20], %r2;
	st.global.u32 	[%rd20+4], %r3;
	st.global.u32 	[%rd20+8], %r50;
	st.global.u32 	[%rd20+12], %r52;
	st.global.u32 	[%rd20+16], %r53;
	st.global.u32 	[%rd20+20], %r54;
	mov.b32 	%r55, 0;
	st.global.u32 	[%rd20+24], %r55;
$L__BB1_11:
	ret;

}
	// .globl	_Z20generateTypeBDKernelPK10SquareInfoPKiS3_P9Rectanglei
.visible .entry _Z20generateTypeBDKernelPK10SquareInfoPKiS3_P9Rectanglei(
	.param .u64 .ptr .align 1 _Z20generateTypeBDKernelPK10SquareInfoPKiS3_P9Rectanglei_param_0,
	.param .u64 .ptr .align 1 _Z20generateTypeBDKernelPK10SquareInfoPKiS3_P9Rectanglei_param_1,
	.param .u64 .ptr .align 1 _Z20generateTypeBDKernelPK10SquareInfoPKiS3_P9Rectanglei_param_2,
	.param .u64 .ptr .align 1 _Z20generateTypeBDKernelPK10SquareInfoPKiS3_P9Rectanglei_param_3,
	.param .u32 _Z20generateTypeBDKernelPK10SquareInfoPKiS3_P9Rectanglei_param_4
)
{
	.reg .pred 	%p<10>;
	.reg .b32 	%r<66>;
	.reg .b64 	%rd<21>;

	ld.param.u64 	%rd4, [_Z20generateTypeBDKernelPK10SquareInfoPKiS3_P9Rectanglei_param_0];
	ld.param.u64 	%rd5, [_Z20generateTypeBDKernelPK10SquareInfoPKiS3_P9Rectanglei_param_1];
	ld.param.u64 	%rd6, [_Z20generateTypeBDKernelPK10SquareInfoPKiS3_P9Rectanglei_param_2];
	ld.param.u64 	%rd7, [_Z20generateTypeBDKernelPK10SquareInfoPKiS3_P9Rectanglei_param_3];
	ld.param.u32 	%r17, [_Z20generateTypeBDKernelPK10SquareInfoPKiS3_P9Rectanglei_param_4];
	cvta.to.global.u64 	%rd1, %rd7;
	mov.u32 	%r1, %ctaid.x;
	setp.ge.s32 	%p1, %r1, %r17;
	@%p1 bra 	$L__BB2_11;
	cvta.to.global.u64 	%rd8, %rd5;
	mul.wide.u32 	%rd9, %r1, 4;
	add.s64 	%rd10, %rd8, %rd9;
	ld.global.u32 	%r18, [%rd10];
	setp.eq.s32 	%p2, %r18, 0;
	@%p2 bra 	$L__BB2_11;
	cvta.to.global.u64 	%rd11, %rd4;
	mul.wide.u32 	%rd12, %r1, 24;
	add.s64 	%rd2, %rd11, %rd12;
	ld.global.u32 	%r2, [%rd2];
	ld.global.u32 	%r3, [%rd2+8];
	ld.global.u32 	%r4, [%rd2+12];
	ld.global.u32 	%r5, [%rd2+16];
	cvta.to.global.u64 	%rd13, %rd6;
	add.s64 	%rd3, %rd13, %rd9;
	setp.lt.s32 	%p3, %r5, 1;
	@%p3 bra 	$L__BB2_11;
	ld.global.u32 	%r20, [%rd3];
	ld.global.u32 	%r21, [%rd2+4];
	add.s32 	%r6, %r20, %r5;
	add.s32 	%r7, %r5, %r21;
	add.s32 	%r8, %r3, 1;
	add.s32 	%r9, %r4, 1;
	and.b32  	%r10, %r5, 3;
	setp.lt.u32 	%p4, %r5, 4;
	mov.b32 	%r65, 0;
	@%p4 bra 	$L__BB2_6;
	and.b32  	%r65, %r5, 2147483644;
	mov.b32 	%r63, 0;
$L__BB2_5:
	.pragma "nounroll";
	add.s32 	%r23, %r6, %r63;
	add.s32 	%r24, %r63, %r2;
	not.b32 	%r25, %r63;
	add.s32 	%r26, %r7, %r25;
	sub.s32 	%r27, %r8, %r24;
	sub.s32 	%r28, %r9, %r26;
	mul.wide.s32 	%rd15, %r23, 28;
	add.s64 	%rd16, %rd1, %rd15;
	st.global.u32 	[%rd16], %r24;
	st.global.u32 	[%rd16+4], %r26;
	st.global.u32 	[%rd16+8], %r3;
	st.global.u32 	[%rd16+12], %r4;
	st.global.u32 	[%rd16+16], %r27;
	st.global.u32 	[%rd16+20], %r28;
	mov.b32 	%r29, 1;
	st.global.u32 	[%rd16+24], %r29;
	add.s32 	%r30, %r24, 1;
	sub.s32 	%r31, %r7, %r63;
	add.s32 	%r32, %r31, -2;
	sub.s32 	%r33, %r3, %r24;
	sub.s32 	%r34, %r9, %r32;
	st.global.u32 	[%rd16+28], %r30;
	st.global.u32 	[%rd16+32], %r32;
	st.global.u32 	[%rd16+36], %r3;
	st.global.u32 	[%rd16+40], %r4;
	st.global.u32 	[%rd16+44], %r33;
	st.global.u32 	[%rd16+48], %r34;
	st.global.u32 	[%rd16+52], %r29;
	add.s32 	%r35, %r24, 2;
	add.s32 	%r36, %r31, -3;
	sub.s32 	%r37, %r8, %r35;
	sub.s32 	%r38, %r9, %r36;
	st.global.u32 	[%rd16+56], %r35;
	st.global.u32 	[%rd16+60], %r36;
	st.global.u32 	[%rd16+64], %r3;
	st.global.u32 	[%rd16+68], %r4;
	st.global.u32 	[%rd16+72], %r37;
	st.global.u32 	[%rd16+76], %r38;
	st.global.u32 	[%rd16+80], %r29;
	add.s32 	%r39, %r24, 3;
	add.s32 	%r40, %r31, -4;
	sub.s32 	%r41, %r8, %r39;
	sub.s32 	%r42, %r9, %r40;
	st.global.u32 	[%rd16+84], %r39;
	st.global.u32 	[%rd16+88], %r40;
	st.global.u32 	[%rd16+92], %r3;
	st.global.u32 	[%rd16+96], %r4;
	st.global.u32 	[%rd16+100], %r41;
	st.global.u32 	[%rd16+104], %r42;
	st.global.u32 	[%rd16+108], %r29;
	add.s32 	%r63, %r63, 4;
	setp.ne.s32 	%p5, %r63, %r65;
	@%p5 bra 	$L__BB2_5;
$L__BB2_6:
	setp.eq.s32 	%p6, %r10, 0;
	@%p6 bra 	$L__BB2_11;
	setp.eq.s32 	%p7, %r10, 1;
	@%p7 bra 	$L__BB2_9;
	add.s32 	%r43, %r6, %r65;
	add.s32 	%r44, %r65, %r2;
	not.b32 	%r45, %r65;
	add.s32 	%r46, %r7, %r45;
	sub.s32 	%r47, %r8, %r44;
	sub.s32 	%r48, %r9, %r46;
	mul.wide.s32 	%rd17, %r43, 28;
	add.s64 	%rd18, %rd1, %rd17;
	st.global.u32 	[%rd18], %r44;
	st.global.u32 	[%rd18+4], %r46;
	st.global.u32 	[%rd18+8], %r3;
	st.global.u32 	[%rd18+12], %r4;
	st.global.u32 	[%rd18+16], %r47;
	st.global.u32 	[%rd18+20], %r48;
	mov.b32 	%r49, 1;
	st.global.u32 	[%rd18+24], %r49;
	add.s32 	%r50, %r44, 1;
	sub.s32 	%r51, %r7, %r65;
	add.s32 	%r52, %r51, -2;
	sub.s32 	%r53, %r3, %r44;
	sub.s32 	%r54, %r9, %r52;
	st.global.u32 	[%rd18+28], %r50;
	st.global.u32 	[%rd18+32], %r52;
	st.global.u32 	[%rd18+36], %r3;
	st.global.u32 	[%rd18+40], %r4;
	st.global.u32 	[%rd18+44], %r53;
	st.global.u32 	[%rd18+48], %r54;
	st.global.u32 	[%rd18+52], %r49;
	add.s32 	%r65, %r65, 2;
$L__BB2_9:
	and.b32  	%r55, %r5, 1;
	setp.eq.b32 	%p8, %r55, 1;
	not.pred 	%p9, %p8;
	@%p9 bra 	$L__BB2_11;
	add.s32 	%r56, %r6, %r65;
	add.s32 	%r57, %r65, %r2;
	not.b32 	%r58, %r65;
	add.s32 	%r59, %r7, %r58;
	sub.s32 	%r60, %r8, %r57;
	sub.s32 	%r61, %r9, %r59;
	mul.wide.s32 	%rd19, %r56, 28;
	add.s64 	%rd20, %rd1, %rd19;
	st.global.u32 	[%rd20], %r57;
	st.global.u32 	[%rd20+4], %r59;
	st.global.u32 	[%rd20+8], %r3;
	st.global.u32 	[%rd20+12], %r4;
	st.global.u32 	[%rd20+16], %r60;
	st.global.u32 	[%rd20+20], %r61;
	mov.b32 	%r62, 1;
	st.global.u32 	[%rd20+24], %r62;
$L__BB2_11:
	ret;

}


// ===== COMPILED SASS (sm_100) =====

	.target	sm_100

	.elftype	@"ET_EXEC"


//--------------------- .note.nv.tkinfo           --------------------------
	.section	.note.nv.tkinfo,"",@"SHT_NOTE"
	.sectionflags	@"SHF_NOTE_NV_TKINFO"
	.tkinfo
        /*0018*/ 	.word	0x00000002
        /*0030*/ 	.string	""
        /*0030*/ 	.string	"ptxas"
        /*0030*/ 	.string	"Cuda compilation tools, release 13.0, V13.0.88"
        /*0030*/ 	.string	"Build cuda_13.0.r13.0/compiler.36424714_0"
        /*0030*/ 	.string	"-arch sm_100 -m 64 "



//--------------------- .note.nv.cuinfo           --------------------------
	.section	.note.nv.cuinfo,"",@"SHT_NOTE"
	.sectionflags	@"SHF_NOTE_NV_CUINFO"
        /*0018*/ 	.short	0x0002
        /*001a*/ 	.short	0x0064
        /*001c*/ 	.short	0x0082
	.zero		2


//--------------------- .nv.info                  --------------------------
	.section	.nv.info,"",@"SHT_CUDA_INFO"
	.align	4


	//----- nvinfo : EIATTR_REGCOUNT
	.align		4
        /*0000*/ 	.byte	0x04, 0x2f
        /*0002*/ 	.short	(.L_1 - .L_0)
	.align		4
.L_0:
        /*0004*/ 	.word	index@(_Z20extractSquaresKernelPK5PointP10SquareInfoPiii)
        /*0008*/ 	.word	0x00000014


	//----- nvinfo : EIATTR_FRAME_SIZE
	.align		4
.L_1:
        /*000c*/ 	.byte	0x04, 0x11
        /*000e*/ 	.short	(.L_3 - .L_2)
	.align		4
.L_2:
        /*0010*/ 	.word	index@(_Z20extractSquaresKernelPK5PointP10SquareInfoPiii)
        /*0014*/ 	.word	0x00000000


	//----- nvinfo : EIATTR_REGCOUNT
	.align		4
.L_3:
        /*0018*/ 	.byte	0x04, 0x2f
        /*001a*/ 	.short	(.L_5 - .L_4)
	.align		4
.L_4:
        /*001c*/ 	.word	index@(_Z20generateTypeACKernelPK10SquareInfoPKiS3_P9Rectanglei)
        /*0020*/ 	.word	0x00000020


	//----- nvinfo : EIATTR_FRAME_SIZE
	.align		4
.L_5:
        /*0024*/ 	.byte	0x04, 0x11
        /*0026*/ 	.short	(.L_7 - .L_6)
	.align		4
.L_6:
        /*0028*/ 	.word	index@(_Z20generateTypeACKernelPK10SquareInfoPKiS3_P9Rectanglei)
        /*002c*/ 	.word	0x00000000


	//----- nvinfo : EIATTR_REGCOUNT
	.align		4
.L_7:
        /*0030*/ 	.byte	0x04, 0x2f
        /*0032*/ 	.short	(.L_9 - .L_8)
	.align		4
.L_8:
        /*0034*/ 	.word	index@(_Z20generateTypeBDKernelPK10SquareInfoPKiS3_P9Rectanglei)
        /*0038*/ 	.word	0x00000020


	//----- nvinfo : EIATTR_FRAME_SIZE
	.align		4
.L_9:
        /*003c*/ 	.byte	0x04, 0x11
        /*003e*/ 	.short	(.L_11 - .L_10)
	.align		4
.L_10:
        /*0040*/ 	.word	index@(_Z20generateTypeBDKernelPK10SquareInfoPKiS3_P9Rectanglei)
        /*0044*/ 	.word	0x00000000


	//----- nvinfo : EIATTR_MIN_STACK_SIZE
	.align		4
.L_11:
        /*0048*/ 	.byte	0x04, 0x12
        /*004a*/ 	.short	(.L_13 - .L_12)
	.align		4
.L_12:
        /*004c*/ 	.word	index@(_Z20generateTypeBDKernelPK10SquareInfoPKiS3_P9Rectanglei)
        /*0050*/ 	.word	0x00000000


	//----- nvinfo : EIATTR_MIN_STACK_SIZE
	.align		4
.L_13:
        /*0054*/ 	.byte	0x04, 0x12
        /*0056*/ 	.short	(.L_15 - .L_14)
	.align		4
.L_14:
        /*0058*/ 	.word	index@(_Z20generateTypeACKernelPK10SquareInfoPKiS3_P9Rectanglei)
        /*005c*/ 	.word	0x00000000


	//----- nvinfo : EIATTR_MIN_STACK_SIZE
	.align		4
.L_15:
        /*0060*/ 	.byte	0x04, 0x12
        /*0062*/ 	.short	(.L_17 - .L_16)
	.align		4
.L_16:
        /*0064*/ 	.word	index@(_Z20extractSquaresKernelPK5PointP10SquareInfoPiii)
        /*0068*/ 	.word	0x00000000
.L_17:


//--------------------- .nv.compat                --------------------------
	.section	.nv.compat,"",@"SHT_CUDA_COMPAT_INFO"
	.align	4
        /*0000*/ 	.byte	0x02, 0x09, 0x00, 0x00, 0x02, 0x02, 0x01, 0x00, 0x02, 0x05, 0x05, 0x00, 0x03, 0x07, 0x01, 0x01
        /*0010*/ 	.byte	0x02, 0x03, 0x00, 0x00, 0x02, 0x06, 0x01, 0x00, 0x04, 0x0b, 0x08, 0x00, 0x09, 0x00, 0x00, 0x00
        /*0020*/ 	.byte	0x00, 0x00, 0x00, 0x00


//--------------------- .nv.info._Z20generateTypeBDKernelPK10SquareInfoPKiS3_P9Rectanglei --------------------------
	.section	.nv.info._Z20generateTypeBDKernelPK10SquareInfoPKiS3_P9Rectanglei,"",@"SHT_CUDA_INFO"
	.sectionflags	@""
	.align	4


	//----- nvinfo : EIATTR_CUDA_API_VERSION
	.align		4
        /*0000*/ 	.byte	0x04, 0x37
        /*0002*/ 	.short	(.L_19 - .L_18)
.L_18:
        /*0004*/ 	.word	0x00000082


	//----- nvinfo : EIATTR_KPARAM_INFO
	.align		4
.L_19:
        /*0008*/ 	.byte	0x04, 0x17
        /*000a*/ 	.short	(.L_21 - .L_20)
.L_20:
        /*000c*/ 	.word	0x00000000
        /*0010*/ 	.short	0x0004
        /*0012*/ 	.short	0x0020
        /*0014*/ 	.byte	0x00, 0xf0, 0x11, 0x00


	//----- nvinfo : EIATTR_KPARAM_INFO
	.align		4
.L_21:
        /*0018*/ 	.byte	0x04, 0x17
        /*001a*/ 	.short	(.L_23 - .L_22)
.L_22:
        /*001c*/ 	.word	0x00000000
        /*0020*/ 	.short	0x0003
        /*0022*/ 	.short	0x0018
        /*0024*/ 	.byte	0x00, 0xf5, 0x21, 0x00


	//----- nvinfo : EIATTR_KPARAM_INFO
	.align		4
.L_23:
        /*0028*/ 	.byte	0x04, 0x17
        /*002a*/ 	.short	(.L_25 - .L_24)
.L_24:
        /*002c*/ 	.word	0x00000000
        /*0030*/ 	.short	0x0002
        /*0032*/ 	.short	0x0010
        /*0034*/ 	.byte	0x00, 0xf5, 0x21, 0x00


	//----- nvinfo : EIATTR_KPARAM_INFO
	.align		4
.L_25:
        /*0038*/ 	.byte	0x04, 0x17
        /*003a*/ 	.short	(.L_27 - .L_26)
.L_26:
        /*003c*/ 	.word	0x00000000
        /*0040*/ 	.short	0x0001
        /*0042*/ 	.short	0x0008
        /*0044*/ 	.byte	0x00, 0xf5, 0x21, 0x00


	//----- nvinfo : EIATTR_KPARAM_INFO
	.align		4
.L_27:
        /*0048*/ 	.byte	0x04, 0x17
        /*004a*/ 	.short	(.L_29 - .L_28)
.L_28:
        /*004c*/ 	.word	0x00000000
        /*0050*/ 	.short	0x0000
        /*0052*/ 	.short	0x0000
        /*0054*/ 	.byte	0x00, 0xf5, 0x21, 0x00


	//----- nvinfo : EIATTR_SPARSE_MMA_MASK
	.align		4
.L_29:
        /*0058*/ 	.byte	0x03, 0x50
        /*005a*/ 	.short	0x0000


	//----- nvinfo : EIATTR_MAXREG_COUNT
	.align		4
        /*005c*/ 	.byte	0x03, 0x1b
        /*005e*/ 	.short	0x00ff


	//----- nvinfo : EIATTR_MERCURY_ISA_VERSION
	.align		4
        /*0060*/ 	.byte	0x03, 0x5f
        /*0062*/ 	.short	0x0101


	//----- nvinfo : EIATTR_VRC_CTA_INIT_COUNT
	.align		4
        /*0064*/ 	.byte	0x02, 0x4a
	.zero		1
	.zero		1


	//----- nvinfo : EIATTR_EXIT_INSTR_OFFSETS
	.align		4
        /*0068*/ 	.byte	0x04, 0x1c
        /*006a*/ 	.short	(.L_31 - .L_30)


	//   ....[0]....
.L_30:
        /*006c*/ 	.word	0x00000040


	//   ....[1]....
        /*0070*/ 	.word	0x000000a0


	//   ....[2]....
        /*0074*/ 	.word	0x00000110


	//   ....[3]....
        /*0078*/ 	.word	0x00000570


	//   ....[4]....
        /*007c*/ 	.word	0x00000780


	//   ....[5]....
        /*0080*/ 	.word	0x00000890


	//----- nvinfo : EIATTR_CBANK_PARAM_SIZE
	.align		4
.L_31:
        /*0084*/ 	.byte	0x03, 0x19
        /*0086*/ 	.short	0x0024


	//----- nvinfo : EIATTR_PARAM_CBANK
	.align		4
        /*0088*/ 	.byte	0x04, 0x0a
        /*008a*/ 	.short	(.L_33 - .L_32)
	.align		4
.L_32:
        /*008c*/ 	.word	index@(.nv.constant0._Z20generateTypeBDKernelPK10SquareInfoPKiS3_P9Rectanglei)
        /*0090*/ 	.short	0x0380
        /*0092*/ 	.short	0x0024


	//----- nvinfo : EIATTR_SW_WAR
	.align		4
.L_33:
        /*0094*/ 	.byte	0x04, 0x36
        /*0096*/ 	.short	(.L_35 - .L_34)
.L_34:
        /*0098*/ 	.word	0x00000008
.L_35:


//--------------------- .nv.info._Z20generateTypeACKernelPK10SquareInfoPKiS3_P9Rectanglei --------------------------
	.section	.nv.info._Z20generateTypeACKernelPK10SquareInfoPKiS3_P9Rectanglei,"",@"SHT_CUDA_INFO"
	.sectionflags	@""
	.align	4


	//----- nvinfo : EIATTR_CUDA_API_VERSION
	.align		4
        /*0000*/ 	.byte	0x04, 0x37
        /*0002*/ 	.short	(.L_37 - .L_36)
.L_36:
        /*0004*/ 	.word	0x00000082


	//----- nvinfo : EIATTR_KPARAM_INFO
	.align		4
.L_37:
        /*0008*/ 	.byte	0x04, 0x17
        /*000a*/ 	.short	(.L_39 - .L_38)
.L_38:
        /*000c*/ 	.word	0x00000000
        /*0010*/ 	.short	0x0004
        /*0012*/ 	.short	0x0020
        /*0014*/ 	.byte	0x00, 0xf0, 0x11, 0x00


	//----- nvinfo : EIATTR_KPARAM_INFO
	.align		4
.L_39:
        /*0018*/ 	.byte	0x04, 0x17
        /*001a*/ 	.short	(.L_41 - .L_40)
.L_40:
        /*001c*/ 	.word	0x00000000
        /*0020*/ 	.short	0x0003
        /*0022*/ 	.short	0x0018
        /*0024*/ 	.byte	0x00, 0xf5, 0x21, 0x00


	//----- nvinfo : EIATTR_KPARAM_INFO
	.align		4
.L_41:
        /*0028*/ 	.byte	0x04, 0x17
        /*002a*/ 	.short	(.L_43 - .L_42)
.L_42:
        /*002c*/ 	.word	0x00000000
        /*0030*/ 	.short	0x0002
        /*0032*/ 	.short	0x0010
        /*0034*/ 	.byte	0x00, 0xf5, 0x21, 0x00


	//----- nvinfo : EIATTR_KPARAM_INFO
	.align		4
.L_43:
        /*0038*/ 	.byte	0x04, 0x17
        /*003a*/ 	.short	(.L_45 - .L_44)
.L_44:
        /*003c*/ 	.word	0x00000000
        /*0040*/ 	.short	0x0001
        /*0042*/ 	.short	0x0008
        /*0044*/ 	.byte	0x00, 0xf5, 0x21, 0x00


	//----- nvinfo : EIATTR_KPARAM_INFO
	.align		4
.L_45:
        /*0048*/ 	.byte	0x04, 0x17
        /*004a*/ 	.short	(.L_47 - .L_46)
.L_46:
        /*004c*/ 	.word	0x00000000
        /*0050*/ 	.short	0x0000
        /*0052*/ 	.short	0x0000
        /*0054*/ 	.byte	0x00, 0xf5, 0x21, 0x00


	//----- nvinfo : EIATTR_SPARSE_MMA_MASK
	.align		4
.L_47:
        /*0058*/ 	.byte	0x03, 0x50
        /*005a*/ 	.short	0x0000


	//----- nvinfo : EIATTR_MAXREG_COUNT
	.align		4
        /*005c*/ 	.byte	0x03, 0x1b
        /*005e*/ 	.short	0x00ff


	//----- nvinfo : EIATTR_MERCURY_ISA_VERSION
	.align		4
        /*0060*/ 	.byte	0x03, 0x5f
        /*0062*/ 	.short	0x0101


	//----- nvinfo : EIATTR_VRC_CTA_INIT_COUNT
	.align		4
        /*0064*/ 	.byte	0x02, 0x4a
	.zero		1
	.zero		1


	//----- nvinfo : EIATTR_EXIT_INSTR_OFFSETS
	.align		4
        /*0068*/ 	.byte	0x04, 0x1c
        /*006a*/ 	.short	(.L_49 - .L_48)


	//   ....[0]....
.L_48:
        /*006c*/ 	.word	0x00000040


	//   ....[1]....
        /*0070*/ 	.word	0x000000a0


	//   ....[2]....
        /*0074*/ 	.word	0x000000f0


	//   ....[3]....
        /*0078*/ 	.word	0x00000500


	//   ....[4]....
        /*007c*/ 	.word	0x000006f0


	//   ....[5]....
        /*0080*/ 	.word	0x000007f0


	//----- nvinfo : EIATTR_CBANK_PARAM_SIZE
	.align		4
.L_49:
        /*0084*/ 	.byte	0x03, 0x19
        /*0086*/ 	.short	0x0024


	//----- nvinfo : EIATTR_PARAM_CBANK
	.align		4
        /*0088*/ 	.byte	0x04, 0x0a
        /*008a*/ 	.short	(.L_51 - .L_50)
	.align		4
.L_50:
        /*008c*/ 	.word	index@(.nv.constant0._Z20generateTypeACKernelPK10SquareInfoPKiS3_P9Rectanglei)
        /*0090*/ 	.short	0x0380
        /*0092*/ 	.short	0x0024


	//----- nvinfo : EIATTR_SW_WAR
	.align		4
.L_51:
        /*0094*/ 	.byte	0x04, 0x36
        /*0096*/ 	.short	(.L_53 - .L_52)
.L_52:
        /*0098*/ 	.word	0x00000008
.L_53:


//--------------------- .nv.info._Z20extractSquaresKernelPK5PointP10SquareInfoPiii --------------------------
	.section	.nv.info._Z20extractSquaresKernelPK5PointP10SquareInfoPiii,"",@"SHT_CUDA_INFO"
	.sectionflags	@""
	.align	4


	//----- nvinfo : EIATTR_CUDA_API_VERSION
	.align		4
        /*0000*/ 	.byte	0x04, 0x37
        /*0002*/ 	.short	(.L_55 - .L_54)
.L_54:
        /*0004*/ 	.word	0x00000082


	//----- nvinfo : EIATTR_KPARAM_INFO
	.align		4
.L_55:
        /*0008*/ 	.byte	0x04, 0x17
        /*000a*/ 	.short	(.L_57 - .L_56)
.L_56:
        /*000c*/ 	.word	0x00000000
        /*0010*/ 	.short	0x0004
        /*0012*/ 	.short	0x001c
        /*0014*/ 	.byte	0x00, 0xf0, 0x11, 0x00


	//----- nvinfo : EIATTR_KPARAM_INFO
	.align		4
.L_57:
        /*0018*/ 	.byte	0x04, 0x17
        /*001a*/ 	.short	(.L_59 - .L_58)
.L_58:
        /*001c*/ 	.word	0x00000000
        /*0020*/ 	.short	0x0003
        /*0022*/ 	.short	0x0018
        /*0024*/ 	.byte	0x00, 0xf0, 0x11, 0x00


	//----- nvinfo : EIATTR_KPARAM_INFO
	.align		4
.L_59:
        /*0028*/ 	.byte	0x04, 0x17
        /*002a*/ 	.short	(.L_61 - .L_60)
.L_60:
        /*002c*/ 	.word	0x00000000
        /*0030*/ 	.short	0x0002
        /*0032*/ 	.short	0x0010
        /*0034*/ 	.byte	0x00, 0xf5, 0x21, 0x00


	//----- nvinfo : EIATTR_KPARAM_INFO
	.align		4
.L_61:
        /*0038*/ 	.byte	0x04, 0x17
        /*003a*/ 	.short	(.L_63 - .L_62)
.L_62:
        /*003c*/ 	.word	0x00000000
        /*0040*/ 	.short	0x0001
        /*0042*/ 	.short	0x0008
        /*0044*/ 	.byte	0x00, 0xf5, 0x21, 0x00


	//----- nvinfo : EIATTR_KPARAM_INFO
	.align		4
.L_63:
        /*0048*/ 	.byte	0x04, 0x17
        /*004a*/ 	.short	(.L_65 - .L_64)
.L_64:
        /*004c*/ 	.word	0x00000000
        /*0050*/ 	.short	0x0000
        /*0052*/ 	.short	0x0000
        /*0054*/ 	.byte	0x00, 0xf5, 0x21, 0x00


	//----- nvinfo : EIATTR_SPARSE_MMA_MASK
	.align		4
.L_65:
        /*0058*/ 	.byte	0x03, 0x50
        /*005a*/ 	.short	0x0000


	//----- nvinfo : EIATTR_MAXREG_COUNT
	.align		4
        /*005c*/ 	.byte	0x03, 0x1b
        /*005e*/ 	.short	0x00ff


	//----- nvinfo : EIATTR_MERCURY_ISA_VERSION
	.align		4
        /*0060*/ 	.byte	0x03, 0x5f
        /*0062*/ 	.short	0x0101


	//----- nvinfo : EIATTR_VRC_CTA_INIT_COUNT
	.align		4
        /*0064*/ 	.byte	0x02, 0x4a
	.zero		1
	.zero		1


	//----- nvinfo : EIATTR_EXIT_INSTR_OFFSETS
	.align		4
        /*0068*/ 	.byte	0x04, 0x1c
        /*006a*/ 	.short	(.L_67 - .L_66)


	//   ....[0]....
.L_66:
        /*006c*/ 	.word	0x00000080


	//   ....[1]....
        /*0070*/ 	.word	0x000002a0


	//   ....[2]....
        /*0074*/ 	.word	0x000002e0


	//----- nvinfo : EIATTR_CRS_STACK_SIZE
	.align		4
.L_67:
        /*0078*/ 	.byte	0x04, 0x1e
        /*007a*/ 	.short	(.L_69 - .L_68)
.L_68:
        /*007c*/ 	.word	0x00000000


	//----- nvinfo : EIATTR_CBANK_PARAM_SIZE
	.align		4
.L_69:
        /*0080*/ 	.byte	0x03, 0x19
        /*0082*/ 	.short	0x0020


	//----- nvinfo : EIATTR_PARAM_CBANK
	.align		4
        /*0084*/ 	.byte	0x04, 0x0a
        /*0086*/ 	.short	(.L_71 - .L_70)
	.align		4
.L_70:
        /*0088*/ 	.word	index@(.nv.constant0._Z20extractSquaresKernelPK5PointP10SquareInfoPiii)
        /*008c*/ 	.short	0x0380
        /*008e*/ 	.short	0x0020


	//----- nvinfo : EIATTR_SW_WAR
	.align		4
.L_71:
        /*0090*/ 	.byte	0x04, 0x36
        /*0092*/ 	.short	(.L_73 - .L_72)
.L_72:
        /*0094*/ 	.word	0x00000008
.L_73:


//--------------------- .nv.callgraph             --------------------------
	.section	.nv.callgraph,"",@"SHT_CUDA_CALLGRAPH"
	.align	4
	.sectionentsize	8
	.align		4
        /*0000*/ 	.word	0x00000000
	.align		4
        /*0004*/ 	.word	0xffffffff
	.align		4
        /*0008*/ 	.word	0x00000000
	.align		4
        /*000c*/ 	.word	0xfffffffe
	.align		4
        /*0010*/ 	.word	0x00000000
	.align		4
        /*0014*/ 	.word	0xfffffffd
	.align		4
        /*0018*/ 	.word	0x00000000
	.align		4
        /*001c*/ 	.word	0xfffffffc


//--------------------- .text._Z20generateTypeBDKernelPK10SquareInfoPKiS3_P9Rectanglei --------------------------
	.section	.text._Z20generateTypeBDKernelPK10SquareInfoPKiS3_P9Rectanglei,"ax",@progbits
	.align	128
        .global         _Z20generateTypeBDKernelPK10SquareInfoPKiS3_P9Rectanglei
        .type           _Z20generateTypeBDKernelPK10SquareInfoPKiS3_P9Rectanglei,@function
        .size           _Z20generateTypeBDKernelPK10SquareInfoPKiS3_P9Rectanglei,(.L_x_10 - _Z20generateTypeBDKernelPK10SquareInfoPKiS3_P9Rectanglei)
        .other          _Z20generateTypeBDKernelPK10SquareInfoPKiS3_P9Rectanglei,@"STO_CUDA_ENTRY STV_DEFAULT"
_Z20generateTypeBDKernelPK10SquareInfoPKiS3_P9Rectanglei:
.text._Z20generateTypeBDKernelPK10SquareInfoPKiS3_P9Rectanglei:
[----:B------:R-:W-:Y:S01]  /*0000*/  LDC R1, c[0x0][0x37c] ;  /* 0x0000df00ff017b82 */ /* 0x000fe20000000800 */
[----:B------:R-:W0:Y:S01]  /*0010*/  S2R R5, SR_CTAID.X ;  /* 0x0000000000057919 */ /* 0x000e220000002500 */
[----:B------:R-:W0:Y:S02]  /*0020*/  LDCU UR4, c[0x0][0x3a0] ;  /* 0x00007400ff0477ac */ /* 0x000e240008000800 */
[----:B0-----:R-:W-:-:S13]  /*0030*/  ISETP.GE.AND P0, PT, R5, UR4, PT ;  /* 0x0000000405007c0c */ /* 0x001fda000bf06270 */
[----:B------:R-:W-:Y:S05]  /*0040*/  @P0 EXIT ;  /* 0x000000000000094d */ /* 0x000fea0003800000 */
[----:B------:R-:W0:Y:S01]  /*0050*/  LDC.64 R2, c[0x0][0x388] ;  /* 0x0000e200ff027b82 */ /* 0x000e220000000a00 */
[----:B------:R-:W1:Y:S01]  /*0060*/  LDCU.64 UR6, c[0x0][0x358] ;  /* 0x00006b00ff0677ac */ /* 0x000e620008000a00 */
[----:B0-----:R-:W-:-:S06]  /*0070*/  IMAD.WIDE.U32 R2, R5, 0x4, R2 ;  /* 0x0000000405027825 */ /* 0x001fcc00078e0002 */
[----:B-1----:R-:W2:Y:S02]  /*0080*/  LDG.E R2, desc[UR6][R2.64] ;  /* 0x0000000602027981 */ /* 0x002ea4000c1e1900 */
[----:B--2---:R-:W-:-:S13]  /*0090*/  ISETP.NE.AND P0, PT, R2, RZ, PT ;  /* 0x000000ff0200720c */ /* 0x004fda0003f05270 */
[----:B------:R-:W-:Y:S05]  /*00a0*/  @!P0 EXIT ;  /* 0x000000000000894d */ /* 0x000fea0003800000 */
[----:B------:R-:W0:Y:S08]  /*00b0*/  LDC.64 R2, c[0x0][0x380] ;  /* 0x0000e000ff027b82 */ /* 0x000e300000000a00 */
[----:B------:R-:W1:Y:S01]  /*00c0*/  LDC.64 R6, c[0x0][0x390] ;  /* 0x0000e400ff067b82 */ /* 0x000e620000000a00 */
[----:B0-----:R-:W-:-:S05]  /*00d0*/  IMAD.WIDE.U32 R2, R5, 0x18, R2 ;  /* 0x0000001805027825 */ /* 0x001fca00078e0002 */
[----:B------:R-:W2:Y:S01]  /*00e0*/  LDG.E R9, desc[UR6][R2.64+0x10] ;  /* 0x0000100602097981 */ /* 0x000ea2000c1e1900 */
[----:B-1----:R-:W-:Y:S01]  /*00f0*/  IMAD.WIDE.U32 R6, R5, 0x4, R6 ;  /* 0x0000000405067825 */ /* 0x002fe200078e0006 */
[----:B--2---:R-:W-:-:S13]  /*0100*/  ISETP.GE.AND P0, PT, R9, 0x1, PT ;  /* 0x000000010900780c */ /* 0x004fda0003f06270 */
[----:B------:R-:W-:Y:S05]  /*0110*/  @!P0 EXIT ;  /* 0x000000000000894d */ /* 0x000fea0003800000 */
[----:B------:R-:W2:Y:S04]  /*0120*/  LDG.E R6, desc[UR6][R6.64] ;  /* 0x0000000606067981 */ /* 0x000ea8000c1e1900 */
[----:B------:R-:W3:Y:S04]  /*0130*/  LDG.E R0, desc[UR6][R2.64+0x8] ;  /* 0x0000080602007981 */ /* 0x000ee8000c1e1900 */
[----:B------:R-:W4:Y:S04]  /*0140*/  LDG.E R4, desc[UR6][R2.64+0xc] ;  /* 0x00000c0602047981 */ /* 0x000f28000c1e1900 */
[----:B------:R-:W4:Y:S01]  /*0150*/  LDG.E R12, desc[UR6][R2.64+0x4] ;  /* 0x00000406020c7981 */ /* 0x000f22000c1e1900 */
[----:B------:R-:W-:-:S02]  /*0160*/  ISETP.GE.U32.AND P1, PT, R9, 0x4, PT ;  /* 0x000000040900780c */ /* 0x000fc40003f26070 */
[----:B------:R-:W-:Y:S01]  /*0170*/  LOP3.LUT R13, R9, 0x3, RZ, 0xc0, !PT ;  /* 0x00000003090d7812 */ /* 0x000fe200078ec0ff */
[----:B------:R0:W5:Y:S01]  /*0180*/  LDG.E R10, desc[UR6][R2.64] ;  /* 0x00000006020a7981 */ /* 0x000162000c1e1900 */
[----:B------:R-:W-:Y:S02]  /*0190*/  IMAD.MOV.U32 R11, RZ, RZ, RZ ;  /* 0x000000ffff0b7224 */ /* 0x000fe400078e00ff */
[----:B------:R-:W-:Y:S01]  /*01a0*/  ISETP.NE.AND P0, PT, R13, RZ, PT ;  /* 0x000000ff0d00720c */ /* 0x000fe20003f05270 */
[C---:B--2---:R-:W-:Y:S01]  /*01b0*/  IMAD.IADD R14, R9.reuse, 0x1, R6 ;  /* 0x00000001090e7824 */ /* 0x044fe200078e0206 */
[----:B---3--:R-:W-:Y:S01]  /*01c0*/  IADD3 R5, PT, PT, R0, 0x1, RZ ;  /* 0x0000000100057810 */ /* 0x008fe20007ffe0ff */
[----:B----4-:R-:W-:Y:S02]  /*01d0*/  VIADD R8, R4, 0x1 ;  /* 0x0000000104087836 */ /* 0x010fe40000000000 */
[----:B------:R-:W-:Y:S02]  /*01e0*/  IMAD.IADD R12, R9, 0x1, R12 ;  /* 0x00000001090c7824 */ /* 0x000fe400078e020c */
[----:B0-----:R-:W-:Y:S06]  /*01f0*/  @!P1 BRA `(.L_x_0) ;  /* 0x0000000000dc9947 */ /* 0x001fec0003800000 */
[----:B------:R-:W0:Y:S01]  /*0200*/  LDC.64 R2, c[0x0][0x398] ;  /* 0x0000e600ff027b82 */ /* 0x000e220000000a00 */
[----:B------:R-:W-:Y:S01]  /*0210*/  LOP3.LUT R11, R9, 0x7ffffffc, RZ, 0xc0, !PT ;  /* 0x7ffffffc090b7812 */ /* 0x000fe200078ec0ff */
[----:B------:R-:W-:-:S06]  /*0220*/  UMOV UR4, URZ ;  /* 0x000000ff00047c82 */ /* 0x000fcc0008000000 */
.L_x_1:
[----:B--2---:R-:W-:Y:S01]  /*0230*/  IADD3 R7, PT, PT, R14, UR4, RZ ;  /* 0x000000040e077c10 */ /* 0x004fe2000fffe0ff */
[----:B-----5:R-:W-:Y:S01]  /*0240*/  VIADD R15, R10, UR4 ;  /* 0x000000040a0f7c36 */ /* 0x020fe20008000000 */
[----:B------:R-:W-:Y:S01]  /*0250*/  IADD3 R16, PT, PT, R12, -UR4, RZ ;  /* 0x800000040c107c10 */ /* 0x000fe2000fffe0ff */
[----:B------:R-:W-:Y:S01]  /*0260*/  ULOP3.LUT UR5, URZ, UR4, URZ, 0x33, !UPT ;  /* 0x00000004ff057292 */ /* 0x000fe2000f8e33ff */
[----:B------:R-:W-:Y:S01]  /*0270*/  IMAD.MOV.U32 R27, RZ, RZ, 0x1 ;  /* 0x00000001ff1b7424 */ /* 0x000fe200078e00ff */
[----:B------:R-:W-:Y:S01]  /*0280*/  UIADD3 UR4, UPT, UPT, UR4, 0x4, URZ ;  /* 0x0000000404047890 */ /* 0x000fe2000fffe0ff */
[----:B0-----:R-:W-:Y:S01]  /*0290*/  IMAD.WIDE R6, R7, 0x1c, R2 ;  /* 0x0000001c07067825 */ /* 0x001fe200078e0202 */
[----:B------:R-:W-:Y:S02]  /*02a0*/  IADD3 R18, PT, PT, R16, -0x4, RZ ;  /* 0xfffffffc10127810 */ /* 0x000fe40007ffe0ff */
[----:B------:R-:W-:Y:S01]  /*02b0*/  IADD3 R19, PT, PT, R15, 0x1, RZ ;  /* 0x000000010f137810 */ /* 0x000fe20007ffe0ff */
[--C-:B------:R-:W-:Y:S01]  /*02c0*/  IMAD.IADD R17, R5, 0x1, -R15.reuse ;  /* 0x0000000105117824 */ /* 0x100fe200078e0a0f */
[----:B------:R-:W-:Y:S01]  /*02d0*/  ISETP.NE.AND P1, PT, R11, UR4, PT ;  /* 0x000000040b007c0c */ /* 0x000fe2000bf25270 */
[----:B------:R-:W-:Y:S01]  /*02e0*/  IMAD.IADD R23, R0, 0x1, -R15 ;  /* 0x0000000100177824 */ /* 0x000fe200078e0a0f */
[----:B------:R0:W-:Y:S01]  /*02f0*/  STG.E desc[UR6][R6.64+0x58], R18 ;  /* 0x0000581206007986 */ /* 0x0001e2000c101906 */
[----:B------:R-:W-:Y:S01]  /*0300*/  VIADD R21, R16, 0xfffffffe ;  /* 0xfffffffe10157836 */ /* 0x000fe20000000000 */
[----:B------:R-:W-:Y:S01]  /*0310*/  IADD3 R20, PT, PT, R8, -R18, RZ ;  /* 0x8000001208147210 */ /* 0x000fe20007ffe0ff */
[----:B------:R-:W-:Y:S01]  /*0320*/  VIADD R25, R16, 0xfffffffd ;  /* 0xfffffffd10197836 */ /* 0x000fe20000000000 */
[----:B------:R1:W-:Y:S01]  /*0330*/  STG.E desc[UR6][R6.64+0x10], R17 ;  /* 0x0000101106007986 */ /* 0x0003e2000c101906 */
[----:B------:R-:W-:-:S02]  /*0340*/  VIADD R16, R15, 0x2 ;  /* 0x000000020f107836 */ /* 0x000fc40000000000 */
[----:B------:R-:W-:Y:S01]  /*0350*/  IMAD.IADD R29, R8, 0x1, -R25 ;  /* 0x00000001081d7824 */ /* 0x000fe200078e0a19 */
[----:B------:R2:W-:Y:S01]  /*0360*/  STG.E desc[UR6][R6.64+0x1c], R19 ;  /* 0x00001c1306007986 */ /* 0x0005e2000c101906 */
[----:B0-----:R-:W-:-:S03]  /*0370*/  VIADD R18, R15, 0x3 ;  /* 0x000000030f127836 */ /* 0x001fc60000000000 */
[----:B------:R0:W-:Y:S01]  /*0380*/  STG.E desc[UR6][R6.64+0x2c], R23 ;  /* 0x00002c1706007986 */ /* 0x0001e2000c101906 */
[----:B-1----:R-:W-:-:S03]  /*0390*/  VIADD R17, R12, UR5 ;  /* 0x000000050c117c36 */ /* 0x002fc60008000000 */
[----:B------:R-:W-:Y:S01]  /*03a0*/  STG.E desc[UR6][R6.64+0x18], R27 ;  /* 0x0000181b06007986 */ /* 0x000fe2000c101906 */
[----:B--2---:R-:W-:-:S03]  /*03b0*/  IMAD.IADD R19, R8, 0x1, -R17 ;  /* 0x0000000108137824 */ /* 0x004fc600078e0a11 */
[----:B------:R-:W-:Y:S04]  /*03c0*/  STG.E desc[UR6][R6.64+0x34], R27 ;  /* 0x0000341b06007986 */ /* 0x000fe8000c101906 */
[----:B------:R-:W-:Y:S01]  /*03d0*/  STG.E desc[UR6][R6.64+0x50], R27 ;  /* 0x0000501b06007986 */ /* 0x000fe2000c101906 */
[----:B0-----:R-:W-:-:S03]  /*03e0*/  IADD3 R23, PT, PT, R8, -R21, RZ ;  /* 0x8000001508177210 */ /* 0x001fc60007ffe0ff */
[----:B------:R0:W-:Y:S04]  /*03f0*/  STG.E desc[UR6][R6.64+0x6c], R27 ;  /* 0x00006c1b06007986 */ /* 0x0001e8000c101906 */
[----:B------:R1:W-:Y:S04]  /*0400*/  STG.E desc[UR6][R6.64+0x4], R17 ;  /* 0x0000041106007986 */ /* 0x0003e8000c101906 */
[----:B------:R2:W-:Y:S01]  /*0410*/  STG.E desc[UR6][R6.64+0x20], R21 ;  /* 0x0000201506007986 */ /* 0x0005e2000c101906 */
[----:B0-----:R-:W-:-:S03]  /*0420*/  IADD3 R27, PT, PT, R5, -R16, RZ ;  /* 0x80000010051b7210 */ /* 0x001fc60007ffe0ff */
[----:B------:R2:W-:Y:S01]  /*0430*/  STG.E desc[UR6][R6.64+0x3c], R25 ;  /* 0x00003c1906007986 */ /* 0x0005e2000c101906 */
[----:B-1----:R-:W-:-:S03]  /*0440*/  IADD3 R17, PT, PT, R5, -R18, RZ ;  /* 0x8000001205117210 */ /* 0x002fc60007ffe0ff */
[----:B------:R2:W-:Y:S04]  /*0450*/  STG.E desc[UR6][R6.64+0x38], R16 ;  /* 0x0000381006007986 */ /* 0x0005e8000c101906 */
        /* <DEDUP_REMOVED lines=15> */
[----:B------:R2:W-:Y:S01]  /*0550*/  STG.E desc[UR6][R6.64+0x64], R17 ;  /* 0x0000641106007986 */ /* 0x0005e2000c101906 */
[----:B------:R-:W-:Y:S05]  /*0560*/  @P1 BRA `(.L_x_1) ;  /* 0xfffffffc00301947 */ /* 0x000fea000383ffff */
.L_x_0:
[----:B------:R-:W-:Y:S05]  /*0570*/  @!P0 EXIT ;  /* 0x000000000000894d */ /* 0x000fea0003800000 */
[----:B------:R-:W-:Y:S02]  /*0580*/  ISETP.NE.AND P0, PT, R13, 0x1, PT ;  /* 0x000000010d00780c */ /* 0x000fe40003f05270 */
[----:B------:R-:W-:-:S04]  /*0590*/  LOP3.LUT R9, R9, 0x1, RZ, 0xc0, !PT ;  /* 0x0000000109097812 */ /* 0x000fc800078ec0ff */
[----:B------:R-:W-:-:S07]  /*05a0*/  ISETP.NE.U32.AND P1, PT, R9, 0x1, PT ;  /* 0x000000010900780c */ /* 0x000fce0003f25070 */
[----:B------:R-:W-:Y:S06]  /*05b0*/  @!P0 BRA `(.L_x_2) ;  /* 0x0000000000708947 */ /* 0x000fec0003800000 */
[----:B------:R-:W0:Y:S01]  /*05c0*/  LDC.64 R2, c[0x0][0x398] ;  /* 0x0000e600ff027b82 */ /* 0x000e220000000a00 */
[--C-:B--2---:R-:W-:Y:S01]  /*05d0*/  IMAD.IADD R7, R14, 0x1, R11.reuse ;  /* 0x000000010e077824 */ /* 0x104fe200078e020b */
[----:B-----5:R-:W-:Y:S01]  /*05e0*/  IADD3 R9, PT, PT, R10, R11, RZ ;  /* 0x0000000b0a097210 */ /* 0x020fe20007ffe0ff */
[----:B------:R-:W-:Y:S01]  /*05f0*/  IMAD.MOV.U32 R23, RZ, RZ, 0x1 ;  /* 0x00000001ff177424 */ /* 0x000fe200078e00ff */
[----:B------:R-:W-:Y:S02]  /*0600*/  IADD3 R17, PT, PT, R12, -0x2, -R11 ;  /* 0xfffffffe0c117810 */ /* 0x000fe40007ffe80b */
[----:B------:R-:W-:Y:S01]  /*0610*/  IADD3 R15, PT, PT, R9, 0x1, RZ ;  /* 0x00000001090f7810 */ /* 0x000fe20007ffe0ff */
[--C-:B------:R-:W-:Y:S01]  /*0620*/  IMAD.IADD R13, R5, 0x1, -R9.reuse ;  /* 0x00000001050d7824 */ /* 0x100fe200078e0a09 */
[----:B------:R-:W-:Y:S01]  /*0630*/  IADD3 R21, PT, PT, R8, -R17, RZ ;  /* 0x8000001108157210 */ /* 0x000fe20007ffe0ff */
[----:B------:R-:W-:Y:S02]  /*0640*/  IMAD.IADD R19, R0, 0x1, -R9 ;  /* 0x0000000100137824 */ /* 0x000fe400078e0a09 */
[----:B0-----:R-:W-:Y:S01]  /*0650*/  IMAD.WIDE R2, R7, 0x1c, R2 ;  /* 0x0000001c07027825 */ /* 0x001fe200078e0202 */
[----:B------:R-:W-:-:S02]  /*0660*/  LOP3.LUT R7, RZ, R11, RZ, 0x33, !PT ;  /* 0x0000000bff077212 */ /* 0x000fc400078e33ff */
[----:B------:R-:W-:Y:S02]  /*0670*/  IADD3 R11, PT, PT, R11, 0x2, RZ ;  /* 0x000000020b0b7810 */ /* 0x000fe40007ffe0ff */
[----:B------:R-:W-:Y:S01]  /*0680*/  IADD3 R7, PT, PT, R12, R7, RZ ;  /* 0x000000070c077210 */ /* 0x000fe20007ffe0ff */
[----:B------:R0:W-:Y:S04]  /*0690*/  STG.E desc[UR6][R2.64], R9 ;  /* 0x0000000902007986 */ /* 0x0001e8000c101906 */
[----:B------:R1:W-:Y:S04]  /*06a0*/  STG.E desc[UR6][R2.64+0x10], R13 ;  /* 0x0000100d02007986 */ /* 0x0003e8000c101906 */
[----:B------:R1:W-:Y:S01]  /*06b0*/  STG.E desc[UR6][R2.64+0x1c], R15 ;  /* 0x00001c0f02007986 */ /* 0x0003e2000c101906 */
[----:B0-----:R-:W-:-:S03]  /*06c0*/  IMAD.IADD R9, R8, 0x1, -R7 ;  /* 0x0000000108097824 */ /* 0x001fc600078e0a07 */
        /* <DEDUP_REMOVED lines=10> */
[----:B------:R1:W-:Y:S02]  /*0770*/  STG.E desc[UR6][R2.64+0x14], R9 ;  /* 0x0000140902007986 */ /* 0x0003e4000c101906 */
.L_x_2:
[----:B------:R-:W-:Y:S05]  /*0780*/  @P1 EXIT ;  /* 0x000000000000194d */ /* 0x000fea0003800000 */
[----:B-1----:R-:W0:Y:S01]  /*0790*/  LDC.64 R2, c[0x0][0x398] ;  /* 0x0000e600ff027b82 */ /* 0x002e220000000a00 */
[----:B--2---:R-:W-:Y:S01]  /*07a0*/  IMAD.IADD R7, R14, 0x1, R11 ;  /* 0x000000010e077824 */ /* 0x004fe200078e020b */
[-C--:B-----5:R-:W-:Y:S01]  /*07b0*/  IADD3 R10, PT, PT, R10, R11.reuse, RZ ;  /* 0x0000000b0a0a7210 */ /* 0x0a0fe20007ffe0ff */
[----:B------:R-:W-:Y:S01]  /*07c0*/  IMAD.MOV.U32 R9, RZ, RZ, 0x1 ;  /* 0x00000001ff097424 */ /* 0x000fe200078e00ff */
[----:B------:R-:W-:Y:S02]  /*07d0*/  LOP3.LUT R11, RZ, R11, RZ, 0x33, !PT ;  /* 0x0000000bff0b7212 */ /* 0x000fe400078e33ff */
[----:B------:R-:W-:-:S03]  /*07e0*/  IADD3 R5, PT, PT, R5, -R10, RZ ;  /* 0x8000000a05057210 */ /* 0x000fc60007ffe0ff */
[----:B------:R-:W-:Y:S02]  /*07f0*/  IMAD.IADD R11, R12, 0x1, R11 ;  /* 0x000000010c0b7824 */ /* 0x000fe400078e020b */
[----:B0-----:R-:W-:-:S03]  /*0800*/  IMAD.WIDE R2, R7, 0x1c, R2 ;  /* 0x0000001c07027825 */ /* 0x001fc600078e0202 */
[----:B------:R-:W-:Y:S02]  /*0810*/  IADD3 R7, PT, PT, R8, -R11, RZ ;  /* 0x8000000b08077210 */ /* 0x000fe40007ffe0ff */
[----:B------:R-:W-:Y:S04]  /*0820*/  STG.E desc[UR6][R2.64], R10 ;  /* 0x0000000a02007986 */ /* 0x000fe8000c101906 */
[----:B------:R-:W-:Y:S04]  /*0830*/  STG.E desc[UR6][R2.64+0x4], R11 ;  /* 0x0000040b02007986 */ /* 0x000fe8000c101906 */
[----:B------:R-:W-:Y:S04]  /*0840*/  STG.E desc[UR6][R2.64+0x8], R0 ;  /* 0x0000080002007986 */ /* 0x000fe8000c101906 */
[----:B------:R-:W-:Y:S04]  /*0850*/  STG.E desc[UR6][R2.64+0xc], R4 ;  /* 0x00000c0402007986 */ /* 0x000fe8000c101906 */
[----:B------:R-:W-:Y:S04]  /*0860*/  STG.E desc[UR6][R2.64+0x10], R5 ;  /* 0x0000100502007986 */ /* 0x000fe8000c101906 */
[----:B------:R-:W-:Y:S04]  /*0870*/  STG.E desc[UR6][R2.64+0x18], R9 ;  /* 0x0000180902007986 */ /* 0x000fe8000c101906 */
[----:B------:R-:W-:Y:S01]  /*0880*/  STG.E desc[UR6][R2.64+0x14], R7 ;  /* 0x0000140702007986 */ /* 0x000fe2000c101906 */
[----:B------:R-:W-:Y:S05]  /*0890*/  EXIT ;  /* 0x000000000000794d */ /* 0x000fea0003800000 */
.L_x_3:
[----:B------:R-:W-:-:S00]  /*08a0*/  BRA `(.L_x_3) ;  /* 0xfffffffc00fc7947 */ /* 0x000fc0000383ffff */
[----:B------:R-:W-:-:S00]  /*08b0*/  NOP ;  /* 0x0000000000007918 */ /* 0x000fc00000000000 */
        /* <DEDUP_REMOVED lines=12> */
.L_x_10:


//--------------------- .text._Z20generateTypeACKernelPK10SquareInfoPKiS3_P9Rectanglei --------------------------
	.section	.text._Z20generateTypeACKernelPK10SquareInfoPKiS3_P9Rectanglei,"ax",@progbits
	.align	128
        .global         _Z20generateTypeACKernelPK10SquareInfoPKiS3_P9Rectanglei
        .type           _Z20generateTypeACKernelPK10SquareInfoPKiS3_P9Rectanglei,@function
        .size           _Z20generateTypeACKernelPK10SquareInfoPKiS3_P9Rectanglei,(.L_x_11 - _Z20generateTypeACKernelPK10SquareInfoPKiS3_P9Rectanglei)
        .other          _Z20generateTypeACKernelPK10SquareInfoPKiS3_P9Rectanglei,@"STO_CUDA_ENTRY STV_DEFAULT"
_Z20generateTypeACKernelPK10SquareInfoPKiS3_P9Rectanglei:
.text._Z20generateTypeACKernelPK10SquareInfoPKiS3_P9Rectanglei:
        /* <DEDUP_REMOVED lines=11> */
[----:B------:R-:W0:Y:S02]  /*00b0*/  LDC.64 R4, c[0x0][0x380] ;  /* 0x0000e000ff047b82 */ /* 0x000e240000000a00 */
[----:B0-----:R-:W-:-:S05]  /*00c0*/  IMAD.WIDE.U32 R4, R9, 0x18, R4 ;  /* 0x0000001809047825 */ /* 0x001fca00078e0004 */
[----:B------:R-:W2:Y:S02]  /*00d0*/  LDG.E R0, desc[UR4][R4.64+0x10] ;  /* 0x0000100404007981 */ /* 0x000ea4000c1e1900 */
[----:B--2---:R-:W-:-:S13]  /*00e0*/  ISETP.GE.AND P0, PT, R0, 0x1, PT ;  /* 0x000000010000780c */ /* 0x004fda0003f06270 */
[----:B------:R-:W-:Y:S05]  /*00f0*/  @!P0 EXIT ;  /* 0x000000000000894d */ /* 0x000fea0003800000 */
[----:B------:R-:W2:Y:S01]  /*0100*/  LDG.E R3, desc[UR4][R4.64+0x4] ;  /* 0x0000040404037981 */ /* 0x000ea2000c1e1900 */
[----:B------:R-:W0:Y:S01]  /*0110*/  LDC.64 R6, c[0x0][0x390] ;  /* 0x0000e400ff067b82 */ /* 0x000e220000000a00 */
[C---:B------:R-:W-:Y:S02]  /*0120*/  ISETP.GE.U32.AND P1, PT, R0.reuse, 0x4, PT ;  /* 0x000000040000780c */ /* 0x040fe40003f26070 */
[----:B------:R-:W-:Y:S01]  /*0130*/  LOP3.LUT R10, R0, 0x3, RZ, 0xc0, !PT ;  /* 0x00000003000a7812 */ /* 0x000fe200078ec0ff */
[----:B------:R-:W-:-:S03]  /*0140*/  IMAD.MOV.U32 R11, RZ, RZ, RZ ;  /* 0x000000ffff0b7224 */ /* 0x000fc600078e00ff */
[----:B------:R-:W-:Y:S01]  /*0150*/  ISETP.NE.AND P0, PT, R10, RZ, PT ;  /* 0x000000ff0a00720c */ /* 0x000fe20003f05270 */
[----:B0-----:R-:W-:Y:S02]  /*0160*/  IMAD.WIDE.U32 R6, R9, 0x4, R6 ;  /* 0x0000000409067825 */ /* 0x001fe400078e0006 */
[----:B------:R0:W5:Y:S04]  /*0170*/  LDG.E R9, desc[UR4][R4.64] ;  /* 0x0000000404097981 */ /* 0x000168000c1e1900 */
[----:B------:R0:W5:Y:S01]  /*0180*/  LDG.E R2, desc[UR4][R6.64] ;  /* 0x0000000406027981 */ /* 0x000162000c1e1900 */
[----:B--2---:R-:W-:Y:S01]  /*0190*/  IMAD.IADD R8, R3, 0x1, R0 ;  /* 0x0000000103087824 */ /* 0x004fe200078e0200 */
[----:B0-----:R-:W-:Y:S06]  /*01a0*/  @!P1 BRA `(.L_x_4) ;  /* 0x0000000000d49947 */ /* 0x001fec0003800000 */
[----:B------:R-:W0:Y:S01]  /*01b0*/  LDC.64 R4, c[0x0][0x398] ;  /* 0x0000e600ff047b82 */ /* 0x000e220000000a00 */
[----:B------:R-:W-:Y:S01]  /*01c0*/  HFMA2 R13, -RZ, RZ, 0, 0 ;  /* 0x00000000ff0d7431 */ /* 0x000fe200000001ff */
[----:B------:R-:W-:-:S07]  /*01d0*/  LOP3.LUT R11, R0, 0x7ffffffc, RZ, 0xc0, !PT ;  /* 0x7ffffffc000b7812 */ /* 0x000fce00078ec0ff */
.L_x_5:
[--C-:B-1---5:R-:W-:Y:S01]  /*01e0*/  IMAD.IADD R15, R9, 0x1, R13.reuse ;  /* 0x00000001090f7824 */ /* 0x122fe200078e020d */
[----:B------:R-:W-:Y:S01]  /*01f0*/  LOP3.LUT R17, RZ, R13, RZ, 0x33, !PT ;  /* 0x0000000dff117212 */ /* 0x000fe200078e33ff */
[----:B------:R-:W-:Y:S02]  /*0200*/  IMAD.IADD R7, R2, 0x1, R13 ;  /* 0x0000000102077824 */ /* 0x000fe400078e020d */
[C---:B------:R-:W-:Y:S01]  /*0210*/  VIADD R23, R15.reuse, 0x2 ;  /* 0x000000020f177836 */ /* 0x040fe20000000000 */
[----:B------:R-:W-:Y:S01]  /*0220*/  IADD3 R19, PT, PT, R15, 0x1, RZ ;  /* 0x000000010f137810 */ /* 0x000fe20007ffe0ff */
[----:B0-----:R-:W-:Y:S01]  /*0230*/  IMAD.WIDE R6, R7, 0x1c, R4 ;  /* 0x0000001c07067825 */ /* 0x001fe200078e0204 */
[----:B------:R-:W-:-:S03]  /*0240*/  IADD3 R29, PT, PT, R15, 0x3, RZ ;  /* 0x000000030f1d7810 */ /* 0x000fc60007ffe0ff */
[C---:B------:R-:W-:Y:S01]  /*0250*/  IMAD.IADD R12, R8.reuse, 0x1, -R13 ;  /* 0x00000001080c7824 */ /* 0x040fe200078e0a0d */
[----:B------:R0:W-:Y:S01]  /*0260*/  STG.E desc[UR4][R6.64+0x24], R19 ;  /* 0x0000241306007986 */ /* 0x0001e2000c101904 */
[----:B------:R-:W-:Y:S02]  /*0270*/  IMAD.IADD R17, R8, 0x1, R17 ;  /* 0x0000000108117824 */ /* 0x000fe400078e0211 */
[C---:B------:R-:W-:Y:S01]  /*0280*/  VIADD R21, R12.reuse, 0xfffffffe ;  /* 0xfffffffe0c157836 */ /* 0x040fe20000000000 */
[----:B------:R1:W-:Y:S01]  /*0290*/  STG.E desc[UR4][R6.64+0x8], R15 ;  /* 0x0000080f06007986 */ /* 0x0003e2000c101904 */
[C---:B------:R-:W-:Y:S01]  /*02a0*/  VIADD R27, R12.reuse, 0xfffffffd ;  /* 0xfffffffd0c1b7836 */ /* 0x040fe20000000000 */
[----:B------:R-:W-:Y:S02]  /*02b0*/  IADD3 R14, PT, PT, R12, -0x4, RZ ;  /* 0xfffffffc0c0e7810 */ /* 0x000fe40007ffe0ff */
[----:B------:R2:W-:Y:S04]  /*02c0*/  STG.E desc[UR4][R6.64+0x40], R23 ;  /* 0x0000401706007986 */ /* 0x0005e8000c101904 */
[----:B------:R3:W-:Y:S01]  /*02d0*/  STG.E desc[UR4][R6.64+0x5c], R29 ;  /* 0x00005c1d06007986 */ /* 0x0007e2000c101904 */
[----:B0-----:R-:W-:-:S02]  /*02e0*/  IMAD.IADD R19, R0, 0x1, -R13 ;  /* 0x0000000100137824 */ /* 0x001fc400078e0a0d */
[C---:B-1----:R-:W-:Y:S01]  /*02f0*/  VIADD R15, R13.reuse, 0x1 ;  /* 0x000000010d0f7836 */ /* 0x042fe20000000000 */
[----:B------:R0:W-:Y:S01]  /*0300*/  STG.E desc[UR4][R6.64+0x28], R21 ;  /* 0x0000281506007986 */ /* 0x0001e2000c101904 */
[C---:B--2---:R-:W-:Y:S02]  /*0310*/  IADD3 R23, PT, PT, R13.reuse, 0x2, RZ ;  /* 0x000000020d177810 */ /* 0x044fe40007ffe0ff */
[C---:B------:R-:W-:Y:S01]  /*0320*/  IMAD.IADD R25, R0.reuse, 0x1, -R15 ;  /* 0x0000000100197824 */ /* 0x040fe200078e0a0f */
[----:B------:R1:W-:Y:S01]  /*0330*/  STG.E desc[UR4][R6.64+0x44], R27 ;  /* 0x0000441b06007986 */ /* 0x0003e2000c101904 */
[C---:B---3--:R-:W-:Y:S01]  /*0340*/  IADD3 R29, PT, PT, R13.reuse, 0x3, RZ ;  /* 0x000000030d1d7810 */ /* 0x048fe20007ffe0ff */
[----:B------:R-:W-:Y:S02]  /*0350*/  VIADD R13, R13, 0x4 ;  /* 0x000000040d0d7836 */ /* 0x000fe40000000000 */
[----:B------:R1:W-:Y:S01]  /*0360*/  STG.E desc[UR4][R6.64+0x60], R14 ;  /* 0x0000600e06007986 */ /* 0x0003e2000c101904 */
[C---:B------:R-:W-:Y:S01]  /*0370*/  IMAD.IADD R12, R0.reuse, 0x1, -R23 ;  /* 0x00000001000c7824 */ /* 0x040fe200078e0a17 */
[----:B0-----:R-:W-:-:S02]  /*0380*/  IADD3 R21, PT, PT, R0, -R29, RZ ;  /* 0x8000001d00157210 */ /* 0x001fc40007ffe0ff */
[----:B------:R1:W-:Y:S01]  /*0390*/  STG.E desc[UR4][R6.64+0xc], R17 ;  /* 0x00000c1106007986 */ /* 0x0003e2000c101904 */
[----:B------:R-:W-:-:S03]  /*03a0*/  ISETP.NE.AND P1, PT, R13, R11, PT ;  /* 0x0000000b0d00720c */ /* 0x000fc60003f25270 */
        /* <DEDUP_REMOVED lines=9> */
[----:B------:R1:W-:Y:S04]  /*0440*/  STG.E desc[UR4][R6.64+0x18], RZ ;  /* 0x000018ff06007986 */ /* 0x0003e8000c101904 */
        /* <DEDUP_REMOVED lines=8> */
[----:B------:R1:W-:Y:S04]  /*04d0*/  STG.E desc[UR4][R6.64+0x64], R13 ;  /* 0x0000640d06007986 */ /* 0x0003e8000c101904 */
[----:B------:R1:W-:Y:S01]  /*04e0*/  STG.E desc[UR4][R6.64+0x6c], RZ ;  /* 0x00006cff06007986 */ /* 0x0003e2000c101904 */
[----:B------:R-:W-:Y:S05]  /*04f0*/  @P1 BRA `(.L_x_5) ;  /* 0xfffffffc00381947 */ /* 0x000fea000383ffff */
.L_x_4:
[----:B------:R-:W-:Y:S05]  /*0500*/  @!P0 EXIT ;  /* 0x000000000000894d */ /* 0x000fea0003800000 */
[----:B------:R-:W-:Y:S02]  /*0510*/  ISETP.NE.AND P0, PT, R10, 0x1, PT ;  /* 0x000000010a00780c */ /* 0x000fe40003f05270 */
[----:B------:R-:W-:-:S04]  /*0520*/  LOP3.LUT R4, R0, 0x1, RZ, 0xc0, !PT ;  /* 0x0000000100047812 */ /* 0x000fc800078ec0ff */
[----:B------:R-:W-:-:S07]  /*0530*/  ISETP.NE.U32.AND P1, PT, R4, 0x1, PT ;  /* 0x000000010400780c */ /* 0x000fce0003f25070 */
[----:B------:R-:W-:Y:S06]  /*0540*/  @!P0 BRA `(.L_x_6) ;  /* 0x0000000000688947 */ /* 0x000fec0003800000 */
[----:B------:R-:W0:Y:S01]  /*0550*/  LDC.64 R4, c[0x0][0x398] ;  /* 0x0000e600ff047b82 */ /* 0x000e220000000a00 */
[-C--:B-1---5:R-:W-:Y:S01]  /*0560*/  IADD3 R7, PT, PT, R2, R11.reuse, RZ ;  /* 0x0000000b02077210 */ /* 0x0a2fe20007ffe0ff */
[--C-:B------:R-:W-:Y:S01]  /*0570*/  IMAD.IADD R13, R9, 0x1, R11.reuse ;  /* 0x00000001090d7824 */ /* 0x100fe200078e020b */
[-C--:B------:R-:W-:Y:S01]  /*0580*/  IADD3 R17, PT, PT, R0, -R11.reuse, RZ ;  /* 0x8000000b00117210 */ /* 0x080fe20007ffe0ff */
[----:B------:R-:W-:Y:S01]  /*0590*/  VIADD R15, R11, 0x1 ;  /* 0x000000010b0f7836 */ /* 0x000fe20000000000 */
[----:B------:R-:W-:Y:S02]  /*05a0*/  IADD3 R21, PT, PT, R8, -0x2, -R11 ;  /* 0xfffffffe08157810 */ /* 0x000fe40007ffe80b */
[----:B------:R-:W-:Y:S01]  /*05b0*/  IADD3 R19, PT, PT, R13, 0x1, RZ ;  /* 0x000000010d137810 */ /* 0x000fe20007ffe0ff */
[----:B------:R-:W-:Y:S02]  /*05c0*/  IMAD.IADD R23, R0, 0x1, -R15 ;  /* 0x0000000100177824 */ /* 0x000fe400078e0a0f */
[----:B0-----:R-:W-:Y:S01]  /*05d0*/  IMAD.WIDE R4, R7, 0x1c, R4 ;  /* 0x0000001c07047825 */ /* 0x001fe200078e0204 */
[----:B------:R-:W-:-:S03]  /*05e0*/  LOP3.LUT R7, RZ, R11, RZ, 0x33, !PT ;  /* 0x0000000bff077212 */ /* 0x000fc600078e33ff */
[----:B------:R-:W-:Y:S01]  /*05f0*/  VIADD R11, R11, 0x2 ;  /* 0x000000020b0b7836 */ /* 0x000fe20000000000 */
[----:B------:R-:W-:Y:S01]  /*0600*/  IADD3 R7, PT, PT, R8, R7, RZ ;  /* 0x0000000708077210 */ /* 0x000fe20007ffe0ff */
        /* <DEDUP_REMOVED lines=12> */
[----:B------:R0:W-:Y:S04]  /*06d0*/  STG.E desc[UR4][R4.64+0x2c], R11 ;  /* 0x00002c0b04007986 */ /* 0x0001e8000c101904 */
[----:B------:R0:W-:Y:S02]  /*06e0*/  STG.E desc[UR4][R4.64+0x34], RZ ;  /* 0x000034ff04007986 */ /* 0x0001e4000c101904 */
.L_x_6:
[----:B------:R-:W-:Y:S05]  /*06f0*/  @P1 EXIT ;  /* 0x000000000000194d */ /* 0x000fea0003800000 */
[----:B0-----:R-:W0:Y:S01]  /*0700*/  LDC.64 R4, c[0x0][0x398] ;  /* 0x0000e600ff047b82 */ /* 0x001e220000000a00 */
[-C--:B-1---5:R-:W-:Y:S01]  /*0710*/  IADD3 R7, PT, PT, R2, R11.reuse, RZ ;  /* 0x0000000b02077210 */ /* 0x0a2fe20007ffe0ff */
[----:B------:R-:W-:Y:S01]  /*0720*/  IMAD.IADD R15, R0, 0x1, -R11 ;  /* 0x00000001000f7824 */ /* 0x000fe200078e0a0b */
[----:B------:R-:W-:-:S04]  /*0730*/  LOP3.LUT R13, RZ, R11, RZ, 0x33, !PT ;  /* 0x0000000bff0d7212 */ /* 0x000fc800078e33ff */
[----:B------:R-:W-:Y:S01]  /*0740*/  IADD3 R13, PT, PT, R8, R13, RZ ;  /* 0x0000000d080d7210 */ /* 0x000fe20007ffe0ff */
[----:B0-----:R-:W-:-:S04]  /*0750*/  IMAD.WIDE R4, R7, 0x1c, R4 ;  /* 0x0000001c07047825 */ /* 0x001fc800078e0204 */
[----:B------:R-:W-:Y:S01]  /*0760*/  IMAD.IADD R7, R9, 0x1, R11 ;  /* 0x0000000109077824 */ /* 0x000fe200078e020b */
[----:B------:R-:W-:Y:S01]  /*0770*/  IADD3 R11, PT, PT, R11, 0x1, RZ ;  /* 0x000000010b0b7810 */ /* 0x000fe20007ffe0ff */
[----:B------:R-:W-:Y:S04]  /*0780*/  STG.E desc[UR4][R4.64+0x4], R3 ;  /* 0x0000040304007986 */ /* 0x000fe8000c101904 */
[----:B------:R-:W-:Y:S04]  /*0790*/  STG.E desc[UR4][R4.64], R9 ;  /* 0x0000000904007986 */ /* 0x000fe8000c101904 */
[----:B------:R-:W-:Y:S04]  /*07a0*/  STG.E desc[UR4][R4.64+0x8], R7 ;  /* 0x0000080704007986 */ /* 0x000fe8000c101904 */
[----:B------:R-:W-:Y:S04]  /*07b0*/  STG.E desc[UR4][R4.64+0xc], R13 ;  /* 0x00000c0d04007986 */ /* 0x000fe8000c101904 */
[----:B------:R-:W-:Y:S04]  /*07c0*/  STG.E desc[UR4][R4.64+0x10], R11 ;  /* 0x0000100b04007986 */ /* 0x000fe8000c101904 */
[----:B------:R-:W-:Y:S04]  /*07d0*/  STG.E desc[UR4][R4.64+0x14], R15 ;  /* 0x0000140f04007986 */ /* 0x000fe8000c101904 */
[----:B------:R-:W-:Y:S01]  /*07e0*/  STG.E desc[UR4][R4.64+0x18], RZ ;  /* 0x000018ff04007986 */ /* 0x000fe2000c101904 */
[----:B------:R-:W-:Y:S05]  /*07f0*/  EXIT ;  /* 0x000000000000794d */ /* 0x000fea0003800000 */
.L_x_7:
        /* <DEDUP_REMOVED lines=16> */
.L_x_11:


//--------------------- .text._Z20extractSquaresKernelPK5PointP10SquareInfoPiii --------------------------
	.section	.text._Z20extractSquaresKernelPK5PointP10SquareInfoPiii,"ax",@progbits
	.align	128
        .global         _Z20extractSquaresKernelPK5PointP10SquareInfoPiii
        .type           _Z20extractSquaresKernelPK5PointP10SquareInfoPiii,@function
        .size           _Z20extractSquaresKernelPK5PointP10SquareInfoPiii,(.L_x_12 - _Z20extractSquaresKernelPK5PointP10SquareInfoPiii)
        .other          _Z20extractSquaresKernelPK5PointP10SquareInfoPiii,@"STO_CUDA_ENTRY STV_DEFAULT"
_Z20extractSquaresKernelPK5PointP10SquareInfoPiii:
.text._Z20extractSquaresKernelPK5PointP10SquareInfoPiii:
[----:B------:R-:W-:Y:S01]  /*0000*/  LDC R1, c[0x0][0x37c] ;  /* 0x0000df00ff017b82 */ /* 0x000fe20000000800 */
[----:B------:R-:W0:Y:S07]  /*0010*/  S2R R0, SR_TID.X ;  /* 0x0000000000007919 */ /* 0x000e2e0000002100 */
[----:B------:R-:W0:Y:S01]  /*0020*/  S2UR UR5, SR_CTAID.X ;  /* 0x00000000000579c3 */ /* 0x000e220000002500 */
[----:B------:R-:W1:Y:S07]  /*0030*/  LDCU UR4, c[0x0][0x398] ;  /* 0x00007300ff0477ac */ /* 0x000e6e0008000800 */
[----:B------:R-:W0:Y:S01]  /*0040*/  LDC R7, c[0x0][0x360] ;  /* 0x0000d800ff077b82 */ /* 0x000e220000000800 */
[----:B-1----:R-:W-:Y:S01]  /*0050*/  UIADD3 UR4, UPT, UPT, UR4, -0x1, URZ ;  /* 0xffffffff04047890 */ /* 0x002fe2000fffe0ff */
[----:B0-----:R-:W-:-:S05]  /*0060*/  IMAD R7, R7, UR5, R0 ;  /* 0x0000000507077c24 */ /* 0x001fca000f8e0200 */
[----:B------:R-:W-:-:S13]  /*0070*/  ISETP.GE.AND P0, PT, R7, UR4, PT ;  /* 0x0000000407007c0c */ /* 0x000fda000bf06270 */
[----:B------:R-:W-:Y:S05]  /*0080*/  @P0 EXIT ;  /* 0x000000000000094d */ /* 0x000fea0003800000 */
[----:B------:R-:W0:Y:S01]  /*0090*/  LDC.64 R2, c[0x0][0x380] ;  /* 0x0000e000ff027b82 */ /* 0x000e220000000a00 */
[----:B------:R-:W1:Y:S01]  /*00a0*/  LDCU.64 UR4, c[0x0][0x358] ;  /* 0x00006b00ff0477ac */ /* 0x000e620008000a00 */
[----:B0-----:R-:W-:-:S05]  /*00b0*/  IMAD.WIDE R2, R7, 0x8, R2 ;  /* 0x0000000807027825 */ /* 0x001fca00078e0202 */
[----:B-1----:R-:W2:Y:S04]  /*00c0*/  LDG.E R11, desc[UR4][R2.64+0x4] ;  /* 0x00000404020b7981 */ /* 0x002ea8000c1e1900 */
[----:B------:R-:W2:Y:S04]  /*00d0*/  LDG.E R6, desc[UR4][R2.64+0xc] ;  /* 0x00000c0402067981 */ /* 0x000ea8000c1e1900 */
[----:B------:R-:W3:Y:S04]  /*00e0*/  LDG.E R9, desc[UR4][R2.64] ;  /* 0x0000000402097981 */ /* 0x000ee8000c1e1900 */
[----:B------:R-:W3:Y:S01]  /*00f0*/  LDG.E R0, desc[UR4][R2.64+0x8] ;  /* 0x0000080402007981 */ /* 0x000ee2000c1e1900 */
[----:B--2---:R-:W-:-:S04]  /*0100*/  ISETP.GE.AND P0, PT, R6, R11, PT ;  /* 0x0000000b0600720c */ /* 0x004fc80003f06270 */
[----:B---3--:R-:W-:-:S13]  /*0110*/  ISETP.LT.OR P0, PT, R0, R9, !P0 ;  /* 0x000000090000720c */ /* 0x008fda0004701670 */
[----:B------:R-:W-:Y:S05]  /*0120*/  @P0 BRA `(.L_x_8) ;  /* 0x0000000000600947 */ /* 0x000fea0003800000 */
[----:B------:R-:W0:Y:S01]  /*0130*/  LDCU UR6, c[0x0][0x39c] ;  /* 0x00007380ff0677ac */ /* 0x000e220008000800 */
[----:B------:R-:W1:Y:S01]  /*0140*/  LDC.64 R4, c[0x0][0x388] ;  /* 0x0000e200ff047b82 */ /* 0x000e620000000a00 */
[----:B------:R-:W-:Y:S02]  /*0150*/  IMAD.IADD R6, R6, 0x1, -R11 ;  /* 0x0000000106067824 */ /* 0x000fe400078e0a0b */
[----:B------:R-:W-:-:S03]  /*0160*/  IMAD.MOV.U32 R17, RZ, RZ, 0x1 ;  /* 0x00000001ff117424 */ /* 0x000fc600078e00ff */
[----:B------:R-:W-:Y:S02]  /*0170*/  VIADDMNMX R6, R0, -R9, R6, !PT ;  /* 0x8000000900067246 */ /* 0x000fe40007800106 */
[----:B------:R-:W2:Y:S01]  /*0180*/  LDC.64 R2, c[0x0][0x390] ;  /* 0x0000e400ff027b82 */ /* 0x000ea20000000a00 */
[----:B0-----:R-:W-:-:S04]  /*0190*/  IADD3 R13, PT, PT, -R9, UR6, RZ ;  /* 0x00000006090d7c10 */ /* 0x001fc8000fffe1ff */
[----:B------:R-:W-:Y:S01]  /*01a0*/  VIADDMNMX R6, R6, 0x1, R13, PT ;  /* 0x0000000106067846 */ /* 0x000fe2000380010d */
[----:B------:R-:W-:Y:S02]  /*01b0*/  IMAD.MOV R13, RZ, RZ, -R11 ;  /* 0x000000ffff0d7224 */ /* 0x000fe400078e0a0b */
[----:B-1----:R-:W-:-:S03]  /*01c0*/  IMAD.WIDE R4, R7, 0x18, R4 ;  /* 0x0000001807047825 */ /* 0x002fc600078e0204 */
[----:B------:R-:W-:Y:S02]  /*01d0*/  VIADDMNMX R6, R13, UR6, R6, PT ;  /* 0x000000060d067c46 */ /* 0x000fe4000b800106 */
[----:B------:R-:W-:Y:S02]  /*01e0*/  STG.E desc[UR4][R4.64], R9 ;  /* 0x0000000904007986 */ /* 0x000fe4000c101904 */
[----:B------:R-:W-:Y:S01]  /*01f0*/  VIMNMX R6, PT, PT, R6, 0x1, !PT ;  /* 0x0000000106067848 */ /* 0x000fe20007fe0100 */
[----:B--2---:R-:W-:Y:S01]  /*0200*/  IMAD.WIDE R2, R7, 0x4, R2 ;  /* 0x0000000407027825 */ /* 0x004fe200078e0202 */
[----:B------:R-:W-:Y:S02]  /*0210*/  STG.E desc[UR4][R4.64+0x4], R11 ;  /* 0x0000040b04007986 */ /* 0x000fe4000c101904 */
[--C-:B------:R-:W-:Y:S01]  /*0220*/  IADD3 R7, PT, PT, R9, -0x1, R6.reuse ;  /* 0xffffffff09077810 */ /* 0x100fe20007ffe006 */
[----:B------:R-:W-:Y:S01]  /*0230*/  IMAD.SHL.U32 R15, R6, 0x2, RZ ;  /* 0x00000002060f7824 */ /* 0x000fe200078e00ff */
[----:B------:R-:W-:Y:S01]  /*0240*/  IADD3 R13, PT, PT, R11, -0x1, R6 ;  /* 0xffffffff0b0d7810 */ /* 0x000fe20007ffe006 */
[----:B------:R-:W-:Y:S04]  /*0250*/  STG.E desc[UR4][R4.64+0x10], R6 ;  /* 0x0000100604007986 */ /* 0x000fe8000c101904 */
[----:B------:R-:W-:Y:S04]  /*0260*/  STG.E desc[UR4][R4.64+0x8], R7 ;  /* 0x0000080704007986 */ /* 0x000fe8000c101904 */
[----:B------:R-:W-:Y:S04]  /*0270*/  STG.E desc[UR4][R4.64+0xc], R13 ;  /* 0x00000c0d04007986 */ /* 0x000fe8000c101904 */
[----:B------:R-:W-:Y:S04]  /*0280*/  STG.E desc[UR4][R4.64+0x14], R15 ;  /* 0x0000140f04007986 */ /* 0x000fe8000c101904 */
[----:B------:R-:W-:Y:S01]  /*0290*/  STG.E desc[UR4][R2.64], R17 ;  /* 0x0000001102007986 */ /* 0x000fe2000c101904 */
[----:B------:R-:W-:Y:S05]  /*02a0*/  EXIT ;  /* 0x000000000000794d */ /* 0x000fea0003800000 */
.L_x_8:
[----:B------:R-:W0:Y:S02]  /*02b0*/  LDC.64 R2, c[0x0][0x390] ;  /* 0x0000e400ff027b82 */ /* 0x000e240000000a00 */
[----:B0-----:R-:W-:-:S05]  /*02c0*/  IMAD.WIDE R2, R7, 0x4, R2 ;  /* 0x0000000407027825 */ /* 0x001fca00078e0202 */
[----:B------:R-:W-:Y:S01]  /*02d0*/  STG.E desc[UR4][R2.64], RZ ;  /* 0x000000ff02007986 */ /* 0x000fe2000c101904 */
[----:B------:R-:W-:Y:S05]  /*02e0*/  EXIT ;  /* 0x000000000000794d */ /* 0x000fea0003800000 */
.L_x_9:
        /* <DEDUP_REMOVED lines=9> */
.L_x_12:


//--------------------- .nv.shared.reserved.0     --------------------------
	.section	.nv.shared.reserved.0,"aw",@nobits
	.weak		__nv_reservedSMEM_offset_0_alias
	.size		__nv_reservedSMEM_offset_0_alias, 0, 64
	.other		__nv_reservedSMEM_offset_0_alias,@"STO_CUDA_RESERVED_SHARED STV_DEFAULT"
__nv_reservedSMEM_offset_0_alias:
	.zero		0
	.zero		64


//--------------------- .nv.constant0._Z20generateTypeBDKernelPK10SquareInfoPKiS3_P9Rectanglei --------------------------
	.section	.nv.constant0._Z20generateTypeBDKernelPK10SquareInfoPKiS3_P9Rectanglei,"a",@progbits
	.sectionflags	@""
	.align	4
.nv.constant0._Z20generateTypeBDKernelPK10SquareInfoPKiS3_P9Rectanglei:
	.zero		932


//--------------------- .nv.constant0._Z20generateTypeACKernelPK10SquareInfoPKiS3_P9Rectanglei --------------------------
	.section	.nv.constant0._Z20generateTypeACKernelPK10SquareInfoPKiS3_P9Rectanglei,"a",@progbits
	.sectionflags	@""
	.align	4
.nv.constant0._Z20generateTypeACKernelPK10SquareInfoPKiS3_P9Rectanglei:
	.zero		932


//--------------------- .nv.constant0._Z20extractSquaresKernelPK5PointP10SquareInfoPiii --------------------------
	.section	.nv.constant0._Z20extractSquaresKernelPK5PointP10SquareInfoPiii,"a",@progbits
	.sectionflags	@""
	.align	4
.nv.constant0._Z20extractSquaresKernelPK5PointP10SquareInfoPiii:
	.zero		928


//--------------------- SYMBOLS --------------------------

	.type		.nv.reservedSmem.offset0,@object
	.size		.nv.reservedSmem.offset0,0x4
